//
// Generated by NVIDIA NVVM Compiler
//
// Compiler Build ID: CL-36424714
// Cuda compilation tools, release 13.0, V13.0.88
// Based on NVVM 20.0.0
//

.version 9.0
.target sm_100
.address_size 64

	// .globl	_Z11copyRow_regPfS_ii

.visible .entry _Z11copyRow_regPfS_ii(
	.param .u64 .ptr .align 1 _Z11copyRow_regPfS_ii_param_0,
	.param .u64 .ptr .align 1 _Z11copyRow_regPfS_ii_param_1,
	.param .u32 _Z11copyRow_regPfS_ii_param_2,
	.param .u32 _Z11copyRow_regPfS_ii_param_3
)
{
	.reg .pred 	%p<4>;
	.reg .b32 	%r<17>;
	.reg .b32 	%f<3>;
	.reg .b64 	%rd<11>;

	ld.param.u64 	%rd1, [_Z11copyRow_regPfS_ii_param_0];
	ld.param.u64 	%rd2, [_Z11copyRow_regPfS_ii_param_1];
	ld.param.u32 	%r3, [_Z11copyRow_regPfS_ii_param_2];
	ld.param.u32 	%r4, [_Z11copyRow_regPfS_ii_param_3];
	mov.u32 	%r6, %tid.x;
	mov.u32 	%r1, %ntid.x;
	mov.u32 	%r7, %ctaid.x;
	mul.lo.s32 	%r8, %r7, %r1;
	shl.b32 	%r9, %r8, 1;
	add.s32 	%r10, %r9, %r6;
	mov.u32 	%r11, %tid.y;
	mov.u32 	%r12, %ntid.y;
	mov.u32 	%r13, %ctaid.y;
	mad.lo.s32 	%r14, %r12, %r13, %r11;
	mad.lo.s32 	%r2, %r3, %r14, %r10;
	setp.ge.s32 	%p1, %r10, %r3;
	setp.ge.s32 	%p2, %r14, %r4;
	or.pred  	%p3, %p1, %p2;
	@%p3 bra 	$L__BB0_2;
	cvta.to.global.u64 	%rd3, %rd1;
	cvta.to.global.u64 	%rd4, %rd2;
	mul.wide.s32 	%rd5, %r2, 4;
	add.s64 	%rd6, %rd3, %rd5;
	ld.global.f32 	%f1, [%rd6];
	add.s32 	%r16, %r2, %r1;
	mul.wide.u32 	%rd7, %r16, 4;
	add.s64 	%rd8, %rd3, %rd7;
	ld.global.f32 	%f2, [%rd8];
	add.s64 	%rd9, %rd4, %rd5;
	st.global.f32 	[%rd9], %f1;
	add.s64 	%rd10, %rd4, %rd7;
	st.global.f32 	[%rd10], %f2;
$L__BB0_2:
	ret;

}


// ===== COMPILED SASS (sm_100) =====

	.target	sm_100

	.elftype	@"ET_EXEC"


//--------------------- .note.nv.tkinfo           --------------------------
	.section	.note.nv.tkinfo,"",@"SHT_NOTE"
	.sectionflags	@"SHF_NOTE_NV_TKINFO"
	.tkinfo
        /*0018*/ 	.word	0x00000002
        /*0030*/ 	.string	""
        /*0030*/ 	.string	"ptxas"
        /*0030*/ 	.string	"Cuda compilation tools, release 13.0, V13.0.88"
        /*0030*/ 	.string	"Build cuda_13.0.r13.0/compiler.36424714_0"
        /*0030*/ 	.string	"-arch sm_100 -m 64 "



//--------------------- .note.nv.cuinfo           --------------------------
	.section	.note.nv.cuinfo,"",@"SHT_NOTE"
	.sectionflags	@"SHF_NOTE_NV_CUINFO"
        /*0018*/ 	.short	0x0002
        /*001a*/ 	.short	0x0064
        /*001c*/ 	.short	0x0082
	.zero		2


//--------------------- .nv.info                  --------------------------
	.section	.nv.info,"",@"SHT_CUDA_INFO"
	.align	4


	//----- nvinfo : EIATTR_REGCOUNT
	.align		4
        /*0000*/ 	.byte	0x04, 0x2f
        /*0002*/ 	.short	(.L_1 - .L_0)
	.align		4
.L_0:
        /*0004*/ 	.word	index@(_Z11copyRow_regPfS_ii)
        /*0008*/ 	.word	0x0000000e


	//----- nvinfo : EIATTR_FRAME_SIZE
	.align		4
.L_1:
        /*000c*/ 	.byte	0x04, 0x11
        /*000e*/ 	.short	(.L_3 - .L_2)
	.align		4
.L_2:
        /*0010*/ 	.word	index@(_Z11copyRow_regPfS_ii)
        /*0014*/ 	.word	0x00000000


	//----- nvinfo : EIATTR_MIN_STACK_SIZE
	.align		4
.L_3:
        /*0018*/ 	.byte	0x04, 0x12
        /*001a*/ 	.short	(.L_5 - .L_4)
	.align		4
.L_4:
        /*001c*/ 	.word	index@(_Z11copyRow_regPfS_ii)
        /*0020*/ 	.word	0x00000000
.L_5:


//--------------------- .nv.compat                --------------------------
	.section	.nv.compat,"",@"SHT_CUDA_COMPAT_INFO"
	.align	4
        /*0000*/ 	.byte	0x02, 0x09, 0x00, 0x00, 0x02, 0x02, 0x01, 0x00, 0x02, 0x05, 0x05, 0x00, 0x03, 0x07, 0x01, 0x01
        /*0010*/ 	.byte	0x02, 0x03, 0x00, 0x00, 0x02, 0x06, 0x01, 0x00, 0x04, 0x0b, 0x08, 0x00, 0x09, 0x00, 0x00, 0x00
        /*0020*/ 	.byte	0x00, 0x00, 0x00, 0x00


//--------------------- .nv.info._Z11copyRow_regPfS_ii --------------------------
	.section	.nv.info._Z11copyRow_regPfS_ii,"",@"SHT_CUDA_INFO"
	.sectionflags	@""
	.align	4


	//----- nvinfo : EIATTR_CUDA_API_VERSION
	.align		4
        /*0000*/ 	.byte	0x04, 0x37
        /*0002*/ 	.short	(.L_7 - .L_6)
.L_6:
        /*0004*/ 	.word	0x00000082


	//----- nvinfo : EIATTR_KPARAM_INFO
	.align		4
.L_7:
        /*0008*/ 	.byte	0x04, 0x17
        /*000a*/ 	.short	(.L_9 - .L_8)
.L_8:
        /*000c*/ 	.word	0x00000000
        /*0010*/ 	.short	0x0003
        /*0012*/ 	.short	0x0014
        /*0014*/ 	.byte	0x00, 0xf0, 0x11, 0x00


	//----- nvinfo : EIATTR_KPARAM_INFO
	.align		4
.L_9:
        /*0018*/ 	.byte	0x04, 0x17
        /*001a*/ 	.short	(.L_11 - .L_10)
.L_10:
        /*001c*/ 	.word	0x00000000
        /*0020*/ 	.short	0x0002
        /*0022*/ 	.short	0x0010
        /*0024*/ 	.byte	0x00, 0xf0, 0x11, 0x00


	//----- nvinfo : EIATTR_KPARAM_INFO
	.align		4
.L_11:
        /*0028*/ 	.byte	0x04, 0x17
        /*002a*/ 	.short	(.L_13 - .L_12)
.L_12:
        /*002c*/ 	.word	0x00000000
        /*0030*/ 	.short	0x0001
        /*0032*/ 	.short	0x0008
        /*0034*/ 	.byte	0x00, 0xf5, 0x21, 0x00


	//----- nvinfo : EIATTR_KPARAM_INFO
	.align		4
.L_13:
        /*0038*/ 	.byte	0x04, 0x17
        /*003a*/ 	.short	(.L_15 - .L_14)
.L_14:
        /*003c*/ 	.word	0x00000000
        /*0040*/ 	.short	0x0000
        /*0042*/ 	.short	0x0000
        /*0044*/ 	.byte	0x00, 0xf5, 0x21, 0x00


	//----- nvinfo : EIATTR_SPARSE_MMA_MASK
	.align		4
.L_15:
        /*0048*/ 	.byte	0x03, 0x50
        /*004a*/ 	.short	0x0000


	//----- nvinfo : EIATTR_MAXREG_COUNT
	.align		4
        /*004c*/ 	.byte	0x03, 0x1b
        /*004e*/ 	.short	0x00ff


	//----- nvinfo : EIATTR_MERCURY_ISA_VERSION
	.align		4
        /*0050*/ 	.byte	0x03, 0x5f
        /*0052*/ 	.short	0x0101


	//----- nvinfo : EIATTR_VRC_CTA_INIT_COUNT
	.align		4
        /*0054*/ 	.byte	0x02, 0x4a
	.zero		1
	.zero		1


	//----- nvinfo : EIATTR_EXIT_INSTR_OFFSETS
	.align		4
        /*0058*/ 	.byte	0x04, 0x1c
        /*005a*/ 	.short	(.L_17 - .L_16)


	//   ....[0]....
.L_16:
        /*005c*/ 	.word	0x000000e0


	//   ....[1]....
        /*0060*/ 	.word	0x000001b0


	//----- nvinfo : EIATTR_CBANK_PARAM_SIZE
	.align		4
.L_17:
        /*0064*/ 	.byte	0x03, 0x19
        /*0066*/ 	.short	0x0018


	//----- nvinfo : EIATTR_PARAM_CBANK
	.align		4
        /*0068*/ 	.byte	0x04, 0x0a
        /*006a*/ 	.short	(.L_19 - .L_18)
	.align		4
.L_18:
        /*006c*/ 	.word	index@(.nv.constant0._Z11copyRow_regPfS_ii)
        /*0070*/ 	.short	0x0380
        /*0072*/ 	.short	0x0018


	//----- nvinfo : EIATTR_SW_WAR
	.align		4
.L_19:
        /*0074*/ 	.byte	0x04, 0x36
        /*0076*/ 	.short	(.L_21 - .L_20)
.L_20:
        /*0078*/ 	.word	0x00000008
.L_21:


//--------------------- .nv.callgraph             --------------------------
	.section	.nv.callgraph,"",@"SHT_CUDA_CALLGRAPH"
	.align	4
	.sectionentsize	8
	.align		4
        /*0000*/ 	.word	0x00000000
	.align		4
        /*0004*/ 	.word	0xffffffff
	.align		4
        /*0008*/ 	.word	0x00000000
	.align		4
        /*000c*/ 	.word	0xfffffffe
	.align		4
        /*0010*/ 	.word	0x00000000
	.align		4
        /*0014*/ 	.word	0xfffffffd
	.align		4
        /*0018*/ 	.word	0x00000000
	.align		4
        /*001c*/ 	.word	0xfffffffc


//--------------------- .text._Z11copyRow_regPfS_ii --------------------------
	.section	.text._Z11copyRow_regPfS_ii,"ax",@progbits
	.align	128
        .global         _Z11copyRow_regPfS_ii
        .type           _Z11copyRow_regPfS_ii,@function
        .size           _Z11copyRow_regPfS_ii,(.L_x_1 - _Z11copyRow_regPfS_ii)
        .other          _Z11copyRow_regPfS_ii,@"STO_CUDA_ENTRY STV_DEFAULT"
_Z11copyRow_regPfS_ii:
.text._Z11copyRow_regPfS_ii:
[----:B------:R-:W-:Y:S01]  /*0000*/  LDC R1, c[0x0][0x37c] ;  /* 0x0000df00ff017b82 */ /* 0x000fe20000000800 */
[----:B------:R-:W0:Y:S01]  /*0010*/  S2R R0, SR_CTAID.X ;  /* 0x0000000000007919 */ /* 0x000e220000002500 */
[----:B------:R-:W0:Y:S01]  /*0020*/  LDCU UR6, c[0x0][0x360] ;  /* 0x00006c00ff0677ac */ /* 0x000e220008000800 */
[----:B------:R-:W1:Y:S01]  /*0030*/  S2R R3, SR_TID.Y ;  /* 0x0000000000037919 */ /* 0x000e620000002200 */
[----:B------:R-:W1:Y:S01]  /*0040*/  LDCU UR4, c[0x0][0x364] ;  /* 0x00006c80ff0477ac */ /* 0x000e620008000800 */
[----:B------:R-:W1:Y:S01]  /*0050*/  S2R R2, SR_CTAID.Y ;  /* 0x0000000000027919 */ /* 0x000e620000002600 */
[----:B------:R-:W2:Y:S01]  /*0060*/  LDCU.64 UR8, c[0x0][0x390] ;  /* 0x00007200ff0877ac */ /* 0x000ea20008000a00 */
[----:B------:R-:W3:Y:S01]  /*0070*/  S2R R5, SR_TID.X ;  /* 0x0000000000057919 */ /* 0x000ee20000002100 */
[----:B0-----:R-:W-:Y:S02]  /*0080*/  IMAD R0, R0, UR6, RZ ;  /* 0x0000000600007c24 */ /* 0x001fe4000f8e02ff */
[----:B-1----:R-:W-:-:S03]  /*0090*/  IMAD R3, R2, UR4, R3 ;  /* 0x0000000402037c24 */ /* 0x002fc6000f8e0203 */
[----:B---3--:R-:W-:Y:S02]  /*00a0*/  LEA R0, R0, R5, 0x1 ;  /* 0x0000000500007211 */ /* 0x008fe400078e08ff */
[----:B--2---:R-:W-:-:S03]  /*00b0*/  ISETP.GE.AND P0, PT, R3, UR9, PT ;  /* 0x0000000903007c0c */ /* 0x004fc6000bf06270 */
[----:B------:R-:W-:Y:S01]  /*00c0*/  IMAD R7, R3, UR8, R0 ;  /* 0x0000000803077c24 */ /* 0x000fe2000f8e0200 */
[----:B------:R-:W-:-:S13]  /*00d0*/  ISETP.GE.OR P0, PT, R0, UR8, P0 ;  /* 0x0000000800007c0c */ /* 0x000fda0008706670 */
[----:B------:R-:W-:Y:S05]  /*00e0*/  @P0 EXIT ;  /* 0x000000000000094d */ /* 0x000fea0003800000 */
[----:B------:R-:W0:Y:S01]  /*00f0*/  LDC.64 R4, c[0x0][0x380] ;  /* 0x0000e000ff047b82 */ /* 0x000e220000000a00 */
[----:B------:R-:W1:Y:S01]  /*0100*/  LDCU.64 UR4, c[0x0][0x358] ;  /* 0x00006b00ff0477ac */ /* 0x000e620008000a00 */
[----:B------:R-:W-:-:S06]  /*0110*/  IADD3 R11, PT, PT, R7, UR6, RZ ;  /* 0x00000006070b7c10 */ /* 0x000fcc000fffe0ff */
[----:B------:R-:W2:Y:S01]  /*0120*/  LDC.64 R8, c[0x0][0x388] ;  /* 0x0000e200ff087b82 */ /* 0x000ea20000000a00 */
[----:B0-----:R-:W-:-:S04]  /*0130*/  IMAD.WIDE R2, R7, 0x4, R4 ;  /* 0x0000000407027825 */ /* 0x001fc800078e0204 */
[----:B------:R-:W-:Y:S02]  /*0140*/  IMAD.WIDE.U32 R4, R11, 0x4, R4 ;  /* 0x000000040b047825 */ /* 0x000fe400078e0004 */
[----:B-1----:R-:W3:Y:S04]  /*0150*/  LDG.E R3, desc[UR4][R2.64] ;  /* 0x0000000402037981 */ /* 0x002ee8000c1e1900 */
[----:B------:R-:W4:Y:S01]  /*0160*/  LDG.E R5, desc[UR4][R4.64] ;  /* 0x0000000404057981 */ /* 0x000f22000c1e1900 */
[----:B--2---:R-:W-:-:S04]  /*0170*/  IMAD.WIDE R6, R7, 0x4, R8 ;  /* 0x0000000407067825 */ /* 0x004fc800078e0208 */
[----:B------:R-:W-:Y:S01]  /*0180*/  IMAD.WIDE.U32 R8, R11, 0x4, R8 ;  /* 0x000000040b087825 */ /* 0x000fe200078e0008 */
[----:B---3--:R-:W-:Y:S04]  /*0190*/  STG.E desc[UR4][R6.64], R3 ;  /* 0x0000000306007986 */ /* 0x008fe8000c101904 */
[----:B----4-:R-:W-:Y:S01]  /*01a0*/  STG.E desc[UR4][R8.64], R5 ;  /* 0x0000000508007986 */ /* 0x010fe2000c101904 */
[----:B------:R-:W-:Y:S05]  /*01b0*/  EXIT ;  /* 0x000000000000794d */ /* 0x000fea0003800000 */
.L_x_0:
[----:B------:R-:W-:-:S00]  /*01c0*/  BRA `(.L_x_0) ;  /* 0xfffffffc00fc7947 */ /* 0x000fc0000383ffff */
[----:B------:R-:W-:-:S00]  /*01d0*/  NOP ;  /* 0x0000000000007918 */ /* 0x000fc00000000000 */
        /* <DEDUP_REMOVED lines=10> */
.L_x_1:


//--------------------- .nv.shared.reserved.0     --------------------------
	.section	.nv.shared.reserved.0,"aw",@nobits
	.weak		__nv_reservedSMEM_offset_0_alias
	.size		__nv_reservedSMEM_offset_0_alias, 0, 64
	.other		__nv_reservedSMEM_offset_0_alias,@"STO_CUDA_RESERVED_SHARED STV_DEFAULT"
__nv_reservedSMEM_offset_0_alias:
	.zero		0
	.zero		64


//--------------------- .nv.constant0._Z11copyRow_regPfS_ii --------------------------
	.section	.nv.constant0._Z11copyRow_regPfS_ii,"a",@progbits
	.sectionflags	@""
	.align	4
.nv.constant0._Z11copyRow_regPfS_ii:
	.zero		920


//--------------------- SYMBOLS --------------------------

	.type		.nv.reservedSmem.offset0,@object
	.size		.nv.reservedSmem.offset0,0x4
